//
// Generated by NVIDIA NVVM Compiler
//
// Compiler Build ID: CL-36424714
// Cuda compilation tools, release 13.0, V13.0.88
// Based on NVVM 20.0.0
//

.version 9.0
.target sm_100
.address_size 64

	// .globl	_Z10HelloWorldv
.extern .func  (.param .b32 func_retval0) vprintf
(
	.param .b64 vprintf_param_0,
	.param .b64 vprintf_param_1
)
;
.global .align 1 .b8 $str[23] = {104, 101, 108, 108, 111, 32, 119, 111, 114, 108, 100, 32, 102, 111, 114, 109, 32, 71, 80, 85, 33, 10};

.visible .entry _Z10HelloWorldv()
{
	.reg .b32 	%r<3>;
	.reg .b64 	%rd<3>;

	mov.u64 	%rd1, $str;
	cvta.global.u64 	%rd2, %rd1;
	{ // callseq 0, 0
	.param .b64 param0;
	st.param.b64 	[param0], %rd2;
	.param .b64 param1;
	st.param.b64 	[param1], 0;
	.param .b32 retval0;
	call.uni (retval0), 
	vprintf, 
	(
	param0, 
	param1
	);
	ld.param.b32 	%r1, [retval0];
	} // callseq 0
	ret;

}


// ===== COMPILED SASS (sm_100) =====

	.target	sm_100

	.elftype	@"ET_EXEC"


//--------------------- .note.nv.tkinfo           --------------------------
	.section	.note.nv.tkinfo,"",@"SHT_NOTE"
	.sectionflags	@"SHF_NOTE_NV_TKINFO"
	.tkinfo
        /*0018*/ 	.word	0x00000002
        /*0030*/ 	.string	""
        /*0030*/ 	.string	"ptxas"
        /*0030*/ 	.string	"Cuda compilation tools, release 13.0, V13.0.88"
        /*0030*/ 	.string	"Build cuda_13.0.r13.0/compiler.36424714_0"
        /*0030*/ 	.string	"-arch sm_100 -m 64 "



//--------------------- .note.nv.cuinfo           --------------------------
	.section	.note.nv.cuinfo,"",@"SHT_NOTE"
	.sectionflags	@"SHF_NOTE_NV_CUINFO"
        /*0018*/ 	.short	0x0002
        /*001a*/ 	.short	0x0064
        /*001c*/ 	.short	0x0082
	.zero		2


//--------------------- .nv.info                  --------------------------
	.section	.nv.info,"",@"SHT_CUDA_INFO"
	.align	4


	//----- nvinfo : EIATTR_REGCOUNT
	.align		4
        /*0000*/ 	.byte	0x04, 0x2f
        /*0002*/ 	.short	(.L_2 - .L_1)
	.align		4
.L_1:
        /*0004*/ 	.word	index@(_Z10HelloWorldv)
        /*0008*/ 	.word	0x00000018


	//----- nvinfo : EIATTR_FRAME_SIZE
	.align		4
.L_2:
        /*000c*/ 	.byte	0x04, 0x11
        /*000e*/ 	.short	(.L_4 - .L_3)
	.align		4
.L_3:
        /*0010*/ 	.word	index@(_Z10HelloWorldv)
        /*0014*/ 	.word	0x00000000


	//----- nvinfo : EIATTR_MIN_STACK_SIZE
	.align		4
.L_4:
        /*0018*/ 	.byte	0x04, 0x12
        /*001a*/ 	.short	(.L_6 - .L_5)
	.align		4
.L_5:
        /*001c*/ 	.word	index@(_Z10HelloWorldv)
        /*0020*/ 	.word	0x00000000
.L_6:


//--------------------- .nv.compat                --------------------------
	.section	.nv.compat,"",@"SHT_CUDA_COMPAT_INFO"
	.align	4
        /*0000*/ 	.byte	0x02, 0x09, 0x00, 0x00, 0x02, 0x02, 0x01, 0x00, 0x02, 0x05, 0x05, 0x00, 0x03, 0x07, 0x01, 0x01
        /*0010*/ 	.byte	0x02, 0x03, 0x00, 0x00, 0x02, 0x06, 0x01, 0x00, 0x04, 0x0b, 0x08, 0x00, 0x09, 0x00, 0x00, 0x00
        /*0020*/ 	.byte	0x00, 0x00, 0x00, 0x00


//--------------------- .nv.info._Z10HelloWorldv  --------------------------
	.section	.nv.info._Z10HelloWorldv,"",@"SHT_CUDA_INFO"
	.sectionflags	@""
	.align	4


	//----- nvinfo : EIATTR_CUDA_API_VERSION
	.align		4
        /*0000*/ 	.byte	0x04, 0x37
        /*0002*/ 	.short	(.L_8 - .L_7)
.L_7:
        /*0004*/ 	.word	0x00000082


	//----- nvinfo : EIATTR_SPARSE_MMA_MASK
	.align		4
.L_8:
        /*0008*/ 	.byte	0x03, 0x50
        /*000a*/ 	.short	0x0000


	//----- nvinfo : EIATTR_MAXREG_COUNT
	.align		4
        /*000c*/ 	.byte	0x03, 0x1b
        /*000e*/ 	.short	0x00ff


	//----- nvinfo : EIATTR_EXTERNS
	.align		4
        /*0010*/ 	.byte	0x04, 0x0f
        /*0012*/ 	.short	(.L_10 - .L_9)


	//   ....[0]....
	.align		4
.L_9:
        /*0014*/ 	.word	index@(vprintf)


	//----- nvinfo : EIATTR_MERCURY_ISA_VERSION
	.align		4
.L_10:
        /*0018*/ 	.byte	0x03, 0x5f
        /*001a*/ 	.short	0x0101


	//----- nvinfo : EIATTR_VRC_CTA_INIT_COUNT
	.align		4
        /*001c*/ 	.byte	0x02, 0x4a
	.zero		1
	.zero		1


	//----- nvinfo : EIATTR_SYSCALL_OFFSETS
	.align		4
        /*0020*/ 	.byte	0x04, 0x46
        /*0022*/ 	.short	(.L_12 - .L_11)


	//   ....[0]....
.L_11:
        /*0024*/ 	.word	0x00000080


	//----- nvinfo : EIATTR_EXIT_INSTR_OFFSETS
	.align		4
.L_12:
        /*0028*/ 	.byte	0x04, 0x1c
        /*002a*/ 	.short	(.L_14 - .L_13)


	//   ....[0]....
.L_13:
        /*002c*/ 	.word	0x00000090


	//----- nvinfo : EIATTR_SW_WAR
	.align		4
.L_14:
        /*0030*/ 	.byte	0x04, 0x36
        /*0032*/ 	.short	(.L_16 - .L_15)
.L_15:
        /*0034*/ 	.word	0x00000008
.L_16:


//--------------------- .nv.callgraph             --------------------------
	.section	.nv.callgraph,"",@"SHT_CUDA_CALLGRAPH"
	.align	4
	.sectionentsize	8
	.align		4
        /*0000*/ 	.word	0x00000000
	.align		4
        /*0004*/ 	.word	0xffffffff
	.align		4
        /*0008*/ 	.word	index@(_Z10HelloWorldv)
	.align		4
        /*000c*/ 	.word	index@(vprintf)
	.align		4
        /*0010*/ 	.word	0x00000000
	.align		4
        /*0014*/ 	.word	0xfffffffe
	.align		4
        /*0018*/ 	.word	0x00000000
	.align		4
        /*001c*/ 	.word	0xfffffffd
	.align		4
        /*0020*/ 	.word	0x00000000
	.align		4
        /*0024*/ 	.word	0xfffffffc


//--------------------- .nv.constant4             --------------------------
	.section	.nv.constant4,"a",@progbits
	.align	8
	.align		8
.nv.constant4:
        /*0000*/ 	.dword	vprintf
	.align		8
        /*0008*/ 	.dword	$str


//--------------------- .text._Z10HelloWorldv     --------------------------
	.section	.text._Z10HelloWorldv,"ax",@progbits
	.align	128
        .global         _Z10HelloWorldv
        .type           _Z10HelloWorldv,@function
        .size           _Z10HelloWorldv,(.L_x_2 - _Z10HelloWorldv)
        .other          _Z10HelloWorldv,@"STO_CUDA_ENTRY STV_DEFAULT"
_Z10HelloWorldv:
.text._Z10HelloWorldv:
[----:B------:R-:W0:Y:S01]  /*0000*/  LDC R1, c[0x0][0x37c] ;  /* 0x0000df00ff017b82 */ /* 0x000e220000000800 */
[----:B------:R-:W-:Y:S01]  /*0010*/  MOV R0, 0x0 ;  /* 0x0000000000007802 */ /* 0x000fe20000000f00 */
[----:B------:R-:W1:Y:S01]  /*0020*/  LDCU.64 UR4, c[0x4][0x8] ;  /* 0x01000100ff0477ac */ /* 0x000e620008000a00 */
[----:B------:R-:W-:-:S05]  /*0030*/  CS2R R6, SRZ ;  /* 0x0000000000067805 */ /* 0x000fca000001ff00 */
[----:B------:R2:W3:Y:S01]  /*0040*/  LDC.64 R2, c[0x4][R0] ;  /* 0x0100000000027b82 */ /* 0x0004e20000000a00 */
[----:B-1----:R-:W-:Y:S02]  /*0050*/  IMAD.U32 R4, RZ, RZ, UR4 ;  /* 0x00000004ff047e24 */ /* 0x002fe4000f8e00ff */
[----:B--2---:R-:W-:-:S07]  /*0060*/  IMAD.U32 R5, RZ, RZ, UR5 ;  /* 0x00000005ff057e24 */ /* 0x004fce000f8e00ff */
[----:B------:R-:W-:-:S07]  /*0070*/  LEPC R20, `(.L_x_0) ;  /* 0x000000001014794e */ /* 0x000fce0000000000 */
[----:B0--3--:R-:W-:Y:S05]  /*0080*/  CALL.ABS.NOINC R2 ;  /* 0x0000000002007343 */ /* 0x009fea0003c00000 */
.L_x_0:
[----:B------:R-:W-:Y:S05]  /*0090*/  EXIT ;  /* 0x000000000000794d */ /* 0x000fea0003800000 */
.L_x_1:
[----:B------:R-:W-:-:S00]  /*00a0*/  BRA `(.L_x_1) ;  /* 0xfffffffc00fc7947 */ /* 0x000fc0000383ffff */
[----:B------:R-:W-:-:S00]  /*00b0*/  NOP ;  /* 0x0000000000007918 */ /* 0x000fc00000000000 */
        /* <DEDUP_REMOVED lines=12> */
.L_x_2:


//--------------------- .nv.global.init           --------------------------
	.section	.nv.global.init,"aw",@progbits
.nv.global.init:
	.type		$str,@object
	.size		$str,(.L_0 - $str)
$str:
        /*0000*/ 	.byte	0x68, 0x65, 0x6c, 0x6c, 0x6f, 0x20, 0x77, 0x6f, 0x72, 0x6c, 0x64, 0x20, 0x66, 0x6f, 0x72, 0x6d
        /*0010*/ 	.byte	0x20, 0x47, 0x50, 0x55, 0x21, 0x0a, 0x00
.L_0:


//--------------------- .nv.shared.reserved.0     --------------------------
	.section	.nv.shared.reserved.0,"aw",@nobits
	.weak		__nv_reservedSMEM_offset_0_alias
	.size		__nv_reservedSMEM_offset_0_alias, 0, 64
	.other		__nv_reservedSMEM_offset_0_alias,@"STO_CUDA_RESERVED_SHARED STV_DEFAULT"
__nv_reservedSMEM_offset_0_alias:
	.zero		0
	.zero		64


//--------------------- .nv.constant0._Z10HelloWorldv --------------------------
	.section	.nv.constant0._Z10HelloWorldv,"a",@progbits
	.sectionflags	@""
	.align	4
.nv.constant0._Z10HelloWorldv:
	.zero		896


//--------------------- SYMBOLS --------------------------

	.type		.nv.reservedSmem.offset0,@object
	.size		.nv.reservedSmem.offset0,0x4
	.type		vprintf,@function
